	.headerflags	@"EF_CUDA_TEXMODE_UNIFIED EF_CUDA_64BIT_ADDRESS EF_CUDA_ACCELERATORS EF_CUDA_SM90 EF_CUDA_VIRTUAL_SM(EF_CUDA_SM90)"
	.elftype	@"ET_EXEC"


//--------------------- .nv.info                  --------------------------
	.section	.nv.info,"",@"SHT_CUDA_INFO"
	.align	4


	//----- nvinfo : EIATTR_REGCOUNT
	.align		4
        /*0000*/ 	.byte	0x04, 0x2f
        /*0002*/ 	.short	(.L_3 - .L_2)
	.align		4
.L_2:
        /*0004*/ 	.word	index@(triton_poi_fused__native_batch_norm_legit_no_training_relu_14)
        /*0008*/ 	.word	0x00000026


	//----- nvinfo : EIATTR_MIN_STACK_SIZE
	.align		4
.L_3:
        /*000c*/ 	.byte	0x04, 0x12
        /*000e*/ 	.short	(.L_5 - .L_4)
	.align		4
.L_4:
        /*0010*/ 	.word	index@(triton_poi_fused__native_batch_norm_legit_no_training_relu_14)
        /*0014*/ 	.word	0x00000000


	//----- nvinfo : EIATTR_FRAME_SIZE
	.align		4
.L_5:
        /*0018*/ 	.byte	0x04, 0x11
        /*001a*/ 	.short	(.L_7 - .L_6)
	.align		4
.L_6:
        /*001c*/ 	.word	index@(triton_poi_fused__native_batch_norm_legit_no_training_relu_14)
        /*0020*/ 	.word	0x00000000


	//----- nvinfo : EIATTR_MIN_STACK_SIZE
	.align		4
.L_7:
        /*0024*/ 	.byte	0x04, 0x12
        /*0026*/ 	.short	(.L_9 - .L_8)
	.align		4
.L_8:
        /*0028*/ 	.word	index@(triton_poi_fused__native_batch_norm_legit_no_training_relu_14)
        /*002c*/ 	.word	0x00000000
.L_9:


//--------------------- .nv.info.triton_poi_fused__native_batch_norm_legit_no_training_relu_14 --------------------------
	.section	.nv.info.triton_poi_fused__native_batch_norm_legit_no_training_relu_14,"",@"SHT_CUDA_INFO"
	.sectionflags	@""
	.align	4


	//----- nvinfo : EIATTR_CUDA_API_VERSION
	.align		4
        /*0000*/ 	.byte	0x04, 0x37
        /*0002*/ 	.short	(.L_11 - .L_10)
.L_10:
        /*0004*/ 	.word	0x0000007c


	//----- nvinfo : EIATTR_KPARAM_INFO
	.align		4
.L_11:
        /*0008*/ 	.byte	0x04, 0x17
        /*000a*/ 	.short	(.L_13 - .L_12)
.L_12:
        /*000c*/ 	.word	0x00000000
        /*0010*/ 	.short	0x0005
        /*0012*/ 	.short	0x0028
        /*0014*/ 	.byte	0x00, 0xf0, 0x11, 0x00


	//----- nvinfo : EIATTR_KPARAM_INFO
	.align		4
.L_13:
        /*0018*/ 	.byte	0x04, 0x17
        /*001a*/ 	.short	(.L_15 - .L_14)
.L_14:
        /*001c*/ 	.word	0x00000000
        /*0020*/ 	.short	0x0004
        /*0022*/ 	.short	0x0020
        /*0024*/ 	.byte	0x00, 0xf4, 0x21, 0x00


	//----- nvinfo : EIATTR_KPARAM_INFO
	.align		4
.L_15:
        /*0028*/ 	.byte	0x04, 0x17
        /*002a*/ 	.short	(.L_17 - .L_16)
.L_16:
        /*002c*/ 	.word	0x00000000
        /*0030*/ 	.short	0x0003
        /*0032*/ 	.short	0x0018
        /*0034*/ 	.byte	0x00, 0xf4, 0x21, 0x00


	//----- nvinfo : EIATTR_KPARAM_INFO
	.align		4
.L_17:
        /*0038*/ 	.byte	0x04, 0x17
        /*003a*/ 	.short	(.L_19 - .L_18)
.L_18:
        /*003c*/ 	.word	0x00000000
        /*0040*/ 	.short	0x0002
        /*0042*/ 	.short	0x0010
        /*0044*/ 	.byte	0x00, 0xf4, 0x21, 0x00


	//----- nvinfo : EIATTR_KPARAM_INFO
	.align		4
.L_19:
        /*0048*/ 	.byte	0x04, 0x17
        /*004a*/ 	.short	(.L_21 - .L_20)
.L_20:
        /*004c*/ 	.word	0x00000000
        /*0050*/ 	.short	0x0001
        /*0052*/ 	.short	0x0008
        /*0054*/ 	.byte	0x00, 0xf4, 0x21, 0x00


	//----- nvinfo : EIATTR_KPARAM_INFO
	.align		4
.L_21:
        /*0058*/ 	.byte	0x04, 0x17
        /*005a*/ 	.short	(.L_23 - .L_22)
.L_22:
        /*005c*/ 	.word	0x00000000
        /*0060*/ 	.short	0x0000
        /*0062*/ 	.short	0x0000
        /*0064*/ 	.byte	0x00, 0xf4, 0x21, 0x00


	//----- nvinfo : EIATTR_SPARSE_MMA_MASK
	.align		4
.L_23:
        /*0068*/ 	.byte	0x03, 0x50
        /*006a*/ 	.short	0x0000


	//----- nvinfo : EIATTR_MAXREG_COUNT
	.align		4
        /*006c*/ 	.byte	0x03, 0x1b
        /*006e*/ 	.short	0x00ff


	//----- nvinfo : EIATTR_EXIT_INSTR_OFFSETS
	.align		4
        /*0070*/ 	.byte	0x04, 0x1c
        /*0072*/ 	.short	(.L_25 - .L_24)


	//   ....[0]....
.L_24:
        /*0074*/ 	.word	0x00000b80


	//   ....[1]....
        /*0078*/ 	.word	0x00000ba0


	//----- nvinfo : EIATTR_REQNTID
	.align		4
.L_25:
        /*007c*/ 	.byte	0x04, 0x10
        /*007e*/ 	.short	(.L_27 - .L_26)
.L_26:
        /*0080*/ 	.word	0x00000080
        /*0084*/ 	.word	0x00000001
        /*0088*/ 	.word	0x00000001


	//----- nvinfo : EIATTR_CBANK_PARAM_SIZE
	.align		4
.L_27:
        /*008c*/ 	.byte	0x03, 0x19
        /*008e*/ 	.short	0x002c


	//----- nvinfo : EIATTR_PARAM_CBANK
	.align		4
        /*0090*/ 	.byte	0x04, 0x0a
        /*0092*/ 	.short	(.L_29 - .L_28)
	.align		4
.L_28:
        /*0094*/ 	.word	index@(.nv.constant0.triton_poi_fused__native_batch_norm_legit_no_training_relu_14)
        /*0098*/ 	.short	0x0210
        /*009a*/ 	.short	0x002c


	//----- nvinfo : EIATTR_SW_WAR
	.align		4
.L_29:
        /*009c*/ 	.byte	0x04, 0x36
        /*009e*/ 	.short	(.L_31 - .L_30)
.L_30:
        /*00a0*/ 	.word	0x00000008
.L_31:


//--------------------- .nv.callgraph             --------------------------
	.section	.nv.callgraph,"",@"SHT_CUDA_CALLGRAPH"
	.align	4
	.sectionentsize	8
	.align		4
        /*0000*/ 	.word	0x00000000
	.align		4
        /*0004*/ 	.word	0xffffffff
	.align		4
        /*0008*/ 	.word	0x00000000
	.align		4
        /*000c*/ 	.word	0xfffffffe
	.align		4
        /*0010*/ 	.word	0x00000000
	.align		4
        /*0014*/ 	.word	0xfffffffd
	.align		4
        /*0018*/ 	.word	0x00000000
	.align		4
        /*001c*/ 	.word	0xfffffffc


//--------------------- .nv.constant4             --------------------------
	.section	.nv.constant4,"a",@progbits
	.align	8
	.align		8
.nv.constant4:
        /*0000*/ 	.dword	_$_str
	.align		8
        /*0008*/ 	.dword	_$_str_$_2


//--------------------- .text.triton_poi_fused__native_batch_norm_legit_no_training_relu_14 --------------------------
	.section	.text.triton_poi_fused__native_batch_norm_legit_no_training_relu_14,"ax",@progbits
	.align	128
        .global         triton_poi_fused__native_batch_norm_legit_no_training_relu_14
        .type           triton_poi_fused__native_batch_norm_legit_no_training_relu_14,@function
        .size           triton_poi_fused__native_batch_norm_legit_no_training_relu_14,(.L_x_1 - triton_poi_fused__native_batch_norm_legit_no_training_relu_14)
        .other          triton_poi_fused__native_batch_norm_legit_no_training_relu_14,@"STO_CUDA_ENTRY STV_DEFAULT"
triton_poi_fused__native_batch_norm_legit_no_training_relu_14:
.text.triton_poi_fused__native_batch_norm_legit_no_training_relu_14:
[----:B------:R-:W0:Y:S02]  /*0000*/  LDC R1, c[0x0][0x28] ;  /* 0x00000a00ff017b82 */ /* 0x000e240000000800 */
[----:B------:R-:W1:Y:S01]  /*0010*/  S2R R0, SR_TID.X ;  /* 0x0000000000007919 */ /* 0x000e620000002100 */
[----:B------:R-:W2:Y:S01]  /*0020*/  LDC.64 R2, c[0x0][0x220] ;  /* 0x00008800ff027b82 */ /* 0x000ea20000000a00 */
[----:B------:R-:W-:Y:S02]  /*0030*/  CS2R R12, SRZ ;  /* 0x00000000000c7805 */ /* 0x000fe4000001ff00 */
[----:B------:R-:W-:Y:S01]  /*0040*/  CS2R R14, SRZ ;  /* 0x00000000000e7805 */ /* 0x000fe2000001ff00 */
[----:B------:R-:W3:Y:S01]  /*0050*/  S2R R7, SR_CTAID.X ;  /* 0x0000000000077919 */ /* 0x000ee20000002500 */
[----:B------:R-:W-:Y:S01]  /*0060*/  ULDC.64 UR4, c[0x0][0x208] ;  /* 0x0000820000047ab9 */ /* 0x000fe20000000a00 */
[----:B------:R-:W-:Y:S02]  /*0070*/  CS2R R16, SRZ ;  /* 0x0000000000107805 */ /* 0x000fe4000001ff00 */
[----:B------:R-:W-:Y:S01]  /*0080*/  CS2R R18, SRZ ;  /* 0x0000000000127805 */ /* 0x000fe2000001ff00 */
[----:B------:R-:W4:Y:S08]  /*0090*/  LDC.64 R26, c[0x0][0x210] ;  /* 0x00008400ff1a7b82 */ /* 0x000f300000000a00 */
[----:B------:R-:W5:Y:S01]  /*00a0*/  LDC.64 R32, c[0x0][0x218] ;  /* 0x00008600ff207b82 */ /* 0x000f620000000a00 */
[----:B-1----:R-:W-:-:S04]  /*00b0*/  SHF.L.U32 R0, R0, 0x2, RZ ;  /* 0x0000000200007819 */ /* 0x002fc800000006ff */
[----:B------:R-:W-:-:S04]  /*00c0*/  LOP3.LUT R0, R0, 0x1fc, RZ, 0xc0, !PT ;  /* 0x000001fc00007812 */ /* 0x000fc800078ec0ff */
[----:B---3--:R-:W-:-:S04]  /*00d0*/  LEA R7, R7, R0, 0xa ;  /* 0x0000000007077211 */ /* 0x008fc800078e50ff */
[C---:B------:R-:W-:Y:S01]  /*00e0*/  ISETP.GE.AND P1, PT, R7.reuse, 0x396c0, PT ;  /* 0x000396c00700780c */ /* 0x040fe20003f26270 */
[----:B------:R-:W-:Y:S01]  /*00f0*/  IMAD.HI R0, R7, 0x2aaaaaab, RZ ;  /* 0x2aaaaaab07007827 */ /* 0x000fe200078e02ff */
[----:B------:R-:W-:-:S04]  /*0100*/  IADD3 R24, R7, 0x200, RZ ;  /* 0x0000020007187810 */ /* 0x000fc80007ffe0ff */
[----:B------:R-:W-:-:S04]  /*0110*/  SHF.R.U32.HI R5, RZ, 0x1f, R0 ;  /* 0x0000001fff057819 */ /* 0x000fc80000011600 */
[----:B------:R-:W-:Y:S01]  /*0120*/  LEA.HI R22, R0, R5, RZ, 0x1d ;  /* 0x0000000500167211 */ /* 0x000fe200078fe8ff */
[----:B------:R-:W-:-:S04]  /*0130*/  IMAD.HI R0, R24, 0x2aaaaaab, RZ ;  /* 0x2aaaaaab18007827 */ /* 0x000fc800078e02ff */
[----:B------:R-:W-:-:S04]  /*0140*/  IMAD R22, R22, -0x30, R7 ;  /* 0xffffffd016167824 */ /* 0x000fc800078e0207 */
[----:B--2---:R-:W-:-:S05]  /*0150*/  IMAD.WIDE R4, R22, 0x4, R2 ;  /* 0x0000000416047825 */ /* 0x004fca00078e0202 */
[----:B------:R1:W2:Y:S01]  /*0160*/  @!P1 LDG.E.EL.128 R12, desc[UR4][R4.64] ;  /* 0x00000004040c9981 */ /* 0x0002a2000c2e1d00 */
[----:B------:R-:W-:Y:S02]  /*0170*/  SHF.R.U32.HI R9, RZ, 0x1f, R0 ;  /* 0x0000001fff097819 */ /* 0x000fe40000011600 */
[----:B------:R-:W-:Y:S02]  /*0180*/  ISETP.GE.AND P0, PT, R24, 0x396c0, PT ;  /* 0x000396c01800780c */ /* 0x000fe40003f06270 */
[----:B------:R-:W-:-:S05]  /*0190*/  LEA.HI R9, R0, R9, RZ, 0x1d ;  /* 0x0000000900097211 */ /* 0x000fca00078fe8ff */
[----:B------:R-:W-:-:S04]  /*01a0*/  IMAD R24, R9, -0x30, R24 ;  /* 0xffffffd009187824 */ /* 0x000fc800078e0218 */
[----:B------:R-:W-:-:S05]  /*01b0*/  IMAD.WIDE R2, R24, 0x4, R2 ;  /* 0x0000000418027825 */ /* 0x000fca00078e0202 */
[----:B------:R3:W3:Y:S01]  /*01c0*/  @!P0 LDG.E.EL.128 R16, desc[UR4][R2.64] ;  /* 0x0000000402108981 */ /* 0x0006e2000c2e1d00 */
[----:B------:R-:W-:Y:S01]  /*01d0*/  HFMA2.MMA R0, -RZ, RZ, 1.625, 0 ;  /* 0x3e800000ff007435 */ /* 0x000fe200000001ff */
[----:B----4-:R-:W-:Y:S01]  /*01e0*/  IMAD.WIDE R26, R7, 0x4, R26 ;  /* 0x00000004071a7825 */ /* 0x010fe200078e021a */
[----:B-1----:R-:W-:Y:S02]  /*01f0*/  CS2R R4, SRZ ;  /* 0x0000000000047805 */ /* 0x002fe4000001ff00 */
[----:B------:R-:W-:Y:S02]  /*0200*/  CS2R R6, SRZ ;  /* 0x0000000000067805 */ /* 0x000fe4000001ff00 */
[----:B------:R-:W-:Y:S01]  /*0210*/  CS2R R8, SRZ ;  /* 0x0000000000087805 */ /* 0x000fe2000001ff00 */
[----:B-----5:R-:W-:Y:S01]  /*0220*/  IMAD.WIDE R20, R24, 0x4, R32 ;  /* 0x0000000418147825 */ /* 0x020fe200078e0220 */
[----:B------:R-:W-:-:S04]  /*0230*/  CS2R R10, SRZ ;  /* 0x00000000000a7805 */ /* 0x000fc8000001ff00 */
[----:B------:R1:W4:Y:S04]  /*0240*/  @!P0 LDG.E.EL.128 R4, desc[UR4][R20.64] ;  /* 0x0000000414048981 */ /* 0x000328000c2e1d00 */
[----:B------:R-:W4:Y:S01]  /*0250*/  @!P0 LDG.E.128 R8, desc[UR4][R26.64+0x800] ;  /* 0x000800041a088981 */ /* 0x000f22000c1e1d00 */
[----:B------:R-:W-:-:S04]  /*0260*/  IMAD.WIDE R32, R22, 0x4, R32 ;  /* 0x0000000416207825 */ /* 0x000fc800078e0220 */
[----:B--2---:R-:W-:Y:S01]  /*0270*/  FADD R12, R12, 0.0010000000474974513054 ;  /* 0x3a83126f0c0c7421 */ /* 0x004fe20000000000 */
[----:B---3--:R-:W-:Y:S01]  /*0280*/  FADD R3, R13, 0.0010000000474974513054 ;  /* 0x3a83126f0d037421 */ /* 0x008fe20000000000 */
[----:B------:R-:W-:Y:S01]  /*0290*/  FADD R13, R14, 0.0010000000474974513054 ;  /* 0x3a83126f0e0d7421 */ /* 0x000fe20000000000 */
[----:B------:R-:W-:Y:S01]  /*02a0*/  FADD R14, R15, 0.0010000000474974513054 ;  /* 0x3a83126f0f0e7421 */ /* 0x000fe20000000000 */
[----:B------:R-:W2:Y:S08]  /*02b0*/  MUFU.SQRT R2, R12 ;  /* 0x0000000c00027308 */ /* 0x000eb00000002000 */
[----:B------:R-:W3:Y:S01]  /*02c0*/  MUFU.SQRT R13, R13 ;  /* 0x0000000d000d7308 */ /* 0x000ee20000002000 */
[----:B--2---:R-:W-:-:S07]  /*02d0*/  FSETP.GT.AND P5, PT, R2, 8.50705917302346158658e+37, PT ;  /* 0x7e8000000200780b */ /* 0x004fce0003fa4000 */
[----:B------:R-:W2:Y:S01]  /*02e0*/  MUFU.SQRT R3, R3 ;  /* 0x0000000300037308 */ /* 0x000ea20000002000 */
[----:B------:R-:W-:Y:S01]  /*02f0*/  FADD R16, R16, 0.0010000000474974513054 ;  /* 0x3a83126f10107421 */ /* 0x000fe20000000000 */
[----:B------:R-:W-:Y:S01]  /*0300*/  FSETP.GEU.AND P2, PT, R2, 1.175494350822287508e-38, PT ;  /* 0x008000000200780b */ /* 0x000fe20003f4e000 */
[----:B------:R-:W-:Y:S01]  /*0310*/  FADD R17, R17, 0.0010000000474974513054 ;  /* 0x3a83126f11117421 */ /* 0x000fe20000000000 */
[----:B-1----:R-:W-:Y:S01]  /*0320*/  FSEL R20, R0, 1, P5 ;  /* 0x3f80000000147808 */ /* 0x002fe20002800000 */
[----:B------:R-:W-:Y:S01]  /*0330*/  FADD R18, R18, 0.0010000000474974513054 ;  /* 0x3a83126f12127421 */ /* 0x000fe20000000000 */
[----:B------:R-:W-:Y:S01]  /*0340*/  FADD R19, R19, 0.0010000000474974513054 ;  /* 0x3a83126f13137421 */ /* 0x000fe20000000000 */
[C---:B---3--:R-:W-:Y:S01]  /*0350*/  FSETP.GT.AND P6, PT, R13.reuse, 8.50705917302346158658e+37, PT ;  /* 0x7e8000000d00780b */ /* 0x048fe20003fc4000 */
[----:B------:R-:W1:Y:S03]  /*0360*/  MUFU.SQRT R14, R14 ;  /* 0x0000000e000e7308 */ /* 0x000e660000002000 */
[----:B------:R-:W-:Y:S01]  /*0370*/  FSEL R21, R0, 1, P6 ;  /* 0x3f80000000157808 */ /* 0x000fe20003000000 */
[----:B------:R-:W-:Y:S01]  /*0380*/  @P5 FMUL R2, R2, 0.25 ;  /* 0x3e80000002025820 */ /* 0x000fe20000400000 */
[----:B------:R-:W-:Y:S01]  /*0390*/  FSETP.GEU.AND P5, PT, R13, 1.175494350822287508e-38, PT ;  /* 0x008000000d00780b */ /* 0x000fe20003fae000 */
[----:B----4-:R-:W-:Y:S01]  /*03a0*/  FADD R7, -R7, R11 ;  /* 0x0000000b07077221 */ /* 0x010fe20000000100 */
[C---:B--2---:R-:W-:Y:S01]  /*03b0*/  FSETP.GT.AND P3, PT, R3.reuse, 8.50705917302346158658e+37, PT ;  /* 0x7e8000000300780b */ /* 0x044fe20003f64000 */
[----:B------:R-:W2:Y:S01]  /*03c0*/  MUFU.SQRT R15, R16 ;  /* 0x00000010000f7308 */ /* 0x000ea20000002000 */
[----:B------:R-:W-:Y:S01]  /*03d0*/  FSETP.GEU.AND P4, PT, R3, 1.175494350822287508e-38, PT ;  /* 0x008000000300780b */ /* 0x000fe20003f8e000 */
[----:B------:R-:W-:Y:S01]  /*03e0*/  @!P2 FMUL R2, R2, 16777216 ;  /* 0x4b8000000202a820 */ /* 0x000fe20000400000 */
[----:B------:R-:W-:Y:S01]  /*03f0*/  @!P2 FMUL R20, R20, 16777216 ;  /* 0x4b8000001414a820 */ /* 0x000fe20000400000 */
[----:B------:R-:W-:Y:S01]  /*0400*/  @P6 FMUL R13, R13, 0.25 ;  /* 0x3e8000000d0d6820 */ /* 0x000fe20000400000 */
[----:B-1----:R-:W-:-:S03]  /*0410*/  FSETP.GT.AND P2, PT, R14, 8.50705917302346158658e+37, PT ;  /* 0x7e8000000e00780b */ /* 0x002fc60003f44000 */
[----:B------:R1:W3:Y:S02]  /*0420*/  MUFU.SQRT R12, R17 ;  /* 0x00000011000c7308 */ /* 0x0002e40000002000 */
[----:B------:R-:W-:Y:S01]  /*0430*/  @!P5 FMUL R13, R13, 16777216 ;  /* 0x4b8000000d0dd820 */ /* 0x000fe20000400000 */
[----:B------:R-:W-:Y:S01]  /*0440*/  @!P5 FMUL R21, R21, 16777216 ;  /* 0x4b8000001515d820 */ /* 0x000fe20000400000 */
[----:B------:R-:W-:Y:S01]  /*0450*/  @P3 FMUL R3, R3, 0.25 ;  /* 0x3e80000003033820 */ /* 0x000fe20000400000 */
[C---:B------:R-:W-:Y:S02]  /*0460*/  FSEL R29, R0.reuse, 1, P2 ;  /* 0x3f800000001d7808 */ /* 0x040fe40001000000 */
[----:B--2---:R-:W-:Y:S01]  /*0470*/  FSETP.GT.AND P5, PT, R15, 8.50705917302346158658e+37, PT ;  /* 0x7e8000000f00780b */ /* 0x004fe20003fa4000 */
[----:B------:R-:W2:Y:S01]  /*0480*/  MUFU.SQRT R23, R18 ;  /* 0x0000001200177308 */ /* 0x000ea20000002000 */
[----:B-1----:R-:W-:Y:S01]  /*0490*/  FSEL R17, R0, 1, P3 ;  /* 0x3f80000000117808 */ /* 0x002fe20001800000 */
[----:B------:R-:W-:Y:S01]  /*04a0*/  @!P4 FMUL R3, R3, 16777216 ;  /* 0x4b8000000303c820 */ /* 0x000fe20000400000 */
[C---:B------:R-:W-:Y:S01]  /*04b0*/  FSETP.GEU.AND P3, PT, R14.reuse, 1.175494350822287508e-38, PT ;  /* 0x008000000e00780b */ /* 0x040fe20003f6e000 */
[----:B------:R-:W-:-:S02]  /*04c0*/  @P2 FMUL R14, R14, 0.25 ;  /* 0x3e8000000e0e2820 */ /* 0x000fc40000400000 */
[----:B------:R-:W-:Y:S01]  /*04d0*/  @!P4 FMUL R17, R17, 16777216 ;  /* 0x4b8000001111c820 */ /* 0x000fe20000400000 */
[C---:B------:R-:W-:Y:S01]  /*04e0*/  FSETP.GEU.AND P4, PT, R15.reuse, 1.175494350822287508e-38, PT ;  /* 0x008000000f00780b */ /* 0x040fe20003f8e000 */
[----:B------:R-:W1:Y:S01]  /*04f0*/  MUFU.RCP R28, R13 ;  /* 0x0000000d001c7308 */ /* 0x000e620000001000 */
[C---:B---3--:R-:W-:Y:S02]  /*0500*/  FSETP.GT.AND P6, PT, R12.reuse, 8.50705917302346158658e+37, PT ;  /* 0x7e8000000c00780b */ /* 0x048fe40003fc4000 */
[----:B------:R-:W-:Y:S01]  /*0510*/  FSETP.GEU.AND P2, PT, R12, 1.175494350822287508e-38, PT ;  /* 0x008000000c00780b */ /* 0x000fe20003f4e000 */
[----:B------:R-:W-:-:S04]  /*0520*/  @P5 FMUL R15, R15, 0.25 ;  /* 0x3e8000000f0f5820 */ /* 0x000fc80000400000 */
[----:B------:R-:W3:Y:S01]  /*0530*/  MUFU.SQRT R13, R19 ;  /* 0x00000013000d7308 */ /* 0x000ee20000002000 */
[----:B------:R-:W-:Y:S01]  /*0540*/  @!P3 FMUL R14, R14, 16777216 ;  /* 0x4b8000000e0eb820 */ /* 0x000fe20000400000 */
[----:B------:R-:W-:Y:S01]  /*0550*/  @!P3 FMUL R29, R29, 16777216 ;  /* 0x4b8000001d1db820 */ /* 0x000fe20000400000 */
[----:B--2---:R-:W-:Y:S01]  /*0560*/  FSETP.GT.AND P3, PT, R23, 8.50705917302346158658e+37, PT ;  /* 0x7e8000001700780b */ /* 0x004fe20003f64000 */
[----:B------:R-:W-:Y:S02]  /*0570*/  @!P4 FMUL R15, R15, 16777216 ;  /* 0x4b8000000f0fc820 */ /* 0x000fe40000400000 */
[----:B------:R-:W-:Y:S01]  /*0580*/  @P6 FMUL R12, R12, 0.25 ;  /* 0x3e8000000c0c6820 */ /* 0x000fe20000400000 */
[----:B-1----:R-:W-:Y:S01]  /*0590*/  FMUL R28, R28, R21 ;  /* 0x000000151c1c7220 */ /* 0x002fe20000400000 */
[----:B------:R1:W2:Y:S02]  /*05a0*/  MUFU.RCP R25, R2 ;  /* 0x0000000200197308 */ /* 0x0002a40000001000 */
[----:B------:R-:W-:-:S06]  /*05b0*/  @!P2 FMUL R12, R12, 16777216 ;  /* 0x4b8000000c0ca820 */ /* 0x000fcc0000400000 */
[----:B------:R4:W5:Y:S01]  /*05c0*/  MUFU.RCP R30, R3 ;  /* 0x00000003001e7308 */ /* 0x0009620000001000 */
[----:B-1----:R-:W-:Y:S02]  /*05d0*/  FSEL R2, R0, 1, P5 ;  /* 0x3f80000000027808 */ /* 0x002fe40002800000 */
[C---:B------:R-:W-:Y:S01]  /*05e0*/  FSETP.GEU.AND P5, PT, R23.reuse, 1.175494350822287508e-38, PT ;  /* 0x008000001700780b */ /* 0x040fe20003fae000 */
[----:B------:R-:W-:Y:S02]  /*05f0*/  @P3 FMUL R23, R23, 0.25 ;  /* 0x3e80000017173820 */ /* 0x000fe40000400000 */
[----:B------:R-:W-:Y:S01]  /*0600*/  @!P4 FMUL R2, R2, 16777216 ;  /* 0x4b8000000202c820 */ /* 0x000fe20000400000 */
[----:B---3--:R-:W-:Y:S01]  /*0610*/  FSETP.GT.AND P4, PT, R13, 8.50705917302346158658e+37, PT ;  /* 0x7e8000000d00780b */ /* 0x008fe20003f84000 */
[----:B------:R-:W1:Y:S01]  /*0620*/  MUFU.RCP R14, R14 ;  /* 0x0000000e000e7308 */ /* 0x000e620000001000 */
[----:B----4-:R-:W-:Y:S01]  /*0630*/  FSEL R3, R0, 1, P6 ;  /* 0x3f80000000037808 */ /* 0x010fe20003000000 */
[----:B--2---:R-:W-:Y:S01]  /*0640*/  FMUL R25, R25, R20 ;  /* 0x0000001419197220 */ /* 0x004fe20000400000 */
[----:B------:R-:W-:-:S03]  /*0650*/  FSETP.GEU.AND P6, PT, R13, 1.175494350822287508e-38, PT ;  /* 0x008000000d00780b */ /* 0x000fc60003fce000 */
[----:B------:R-:W-:Y:S01]  /*0660*/  @!P2 FMUL R3, R3, 16777216 ;  /* 0x4b8000000303a820 */ /* 0x000fe20000400000 */
[----:B-----5:R-:W-:Y:S01]  /*0670*/  FMUL R30, R30, R17 ;  /* 0x000000111e1e7220 */ /* 0x020fe20000400000 */
[----:B------:R-:W2:Y:S01]  /*0680*/  MUFU.RCP R15, R15 ;  /* 0x0000000f000f7308 */ /* 0x000ea20000001000 */
[----:B------:R-:W-:-:S03]  /*0690*/  @!P5 FMUL R23, R23, 16777216 ;  /* 0x4b8000001717d820 */ /* 0x000fc60000400000 */
[----:B------:R-:W-:Y:S01]  /*06a0*/  @P4 FMUL R13, R13, 0.25 ;  /* 0x3e8000000d0d4820 */ /* 0x000fe20000400000 */
[----:B-1----:R-:W-:-:S03]  /*06b0*/  FMUL R29, R14, R29 ;  /* 0x0000001d0e1d7220 */ /* 0x002fc60000400000 */
[----:B------:R-:W-:Y:S01]  /*06c0*/  @!P6 FMUL R13, R13, 16777216 ;  /* 0x4b8000000d0de820 */ /* 0x000fe20000400000 */
[----:B------:R-:W1:Y:S01]  /*06d0*/  MUFU.RCP R12, R12 ;  /* 0x0000000c000c7308 */ /* 0x000e620000001000 */
[C---:B------:R-:W-:Y:S01]  /*06e0*/  FSEL R14, R0.reuse, 1, P3 ;  /* 0x3f800000000e7808 */ /* 0x040fe20001800000 */
[----:B--2---:R-:W-:Y:S01]  /*06f0*/  FMUL R2, R15, R2 ;  /* 0x000000020f027220 */ /* 0x004fe20000400000 */
[----:B------:R-:W-:-:S05]  /*0700*/  FSEL R15, R0, 1, P4 ;  /* 0x3f800000000f7808 */ /* 0x000fca0002000000 */
[----:B------:R-:W2:Y:S01]  /*0710*/  MUFU.RCP R23, R23 ;  /* 0x0000001700177308 */ /* 0x000ea20000001000 */
[----:B------:R-:W-:Y:S01]  /*0720*/  @!P5 FMUL R14, R14, 16777216 ;  /* 0x4b8000000e0ed820 */ /* 0x000fe20000400000 */
[----:B------:R-:W-:Y:S01]  /*0730*/  @!P6 FMUL R15, R15, 16777216 ;  /* 0x4b8000000f0fe820 */ /* 0x000fe20000400000 */
[----:B------:R-:W-:Y:S02]  /*0740*/  CS2R R16, SRZ ;  /* 0x0000000000107805 */ /* 0x000fe4000001ff00 */
[----:B------:R-:W-:Y:S01]  /*0750*/  CS2R R18, SRZ ;  /* 0x0000000000127805 */ /* 0x000fe2000001ff00 */
[----:B-1----:R-:W-:Y:S02]  /*0760*/  FMUL R0, R12, R3 ;  /* 0x000000030c007220 */ /* 0x002fe40000400000 */
[----:B------:R1:W3:Y:S01]  /*0770*/  MUFU.RCP R20, R13 ;  /* 0x0000000d00147308 */ /* 0x0002e20000001000 */
[----:B------:R-:W-:Y:S02]  /*0780*/  FADD R3, -R4, R8 ;  /* 0x0000000804037221 */ /* 0x000fe40000000100 */
[----:B------:R-:W4:Y:S01]  /*0790*/  @!P1 LDG.E.128 R16, desc[UR4][R26.64] ;  /* 0x000000041a109981 */ /* 0x000f22000c1e1d00 */
[----:B--2---:R-:W-:Y:S01]  /*07a0*/  FMUL R23, R23, R14 ;  /* 0x0000000e17177220 */ /* 0x004fe20000400000 */
[----:B-1----:R-:W-:Y:S01]  /*07b0*/  CS2R R12, SRZ ;  /* 0x00000000000c7805 */ /* 0x002fe2000001ff00 */
[----:B---3--:R-:W-:Y:S01]  /*07c0*/  FMUL R20, R20, R15 ;  /* 0x0000000f14147220 */ /* 0x008fe20000400000 */
[----:B------:R-:W-:-:S06]  /*07d0*/  CS2R R14, SRZ ;  /* 0x00000000000e7805 */ /* 0x000fcc000001ff00 */
[----:B------:R1:W4:Y:S01]  /*07e0*/  @!P1 LDG.E.EL.128 R12, desc[UR4][R32.64] ;  /* 0x00000004200c9981 */ /* 0x000322000c2e1d00 */
[----:B------:R-:W-:Y:S01]  /*07f0*/  FADD R21, -R5, R9 ;  /* 0x0000000905157221 */ /* 0x000fe20000000100 */
[----:B------:R-:W-:Y:S01]  /*0800*/  FADD R6, -R6, R10 ;  /* 0x0000000a06067221 */ /* 0x000fe20000000100 */
[----:B------:R-:W2:Y:S08]  /*0810*/  LDC.64 R8, c[0x0][0x228] ;  /* 0x00008a00ff087b82 */ /* 0x000eb00000000a00 */
[----:B------:R-:W3:Y:S01]  /*0820*/  LDC.64 R10, c[0x0][0x230] ;  /* 0x00008c00ff0a7b82 */ /* 0x000ee20000000a00 */
[----:B------:R-:W-:Y:S01]  /*0830*/  FMUL R20, R20, R7 ;  /* 0x0000000714147220 */ /* 0x000fe20000400000 */
[----:B------:R-:W-:Y:S01]  /*0840*/  FMUL R23, R23, R6 ;  /* 0x0000000617177220 */ /* 0x000fe20000400000 */
[----:B------:R-:W-:Y:S01]  /*0850*/  CS2R R6, SRZ ;  /* 0x0000000000067805 */ /* 0x000fe2000001ff00 */
[----:B---3--:R-:W-:-:S04]  /*0860*/  IMAD.WIDE R34, R22, 0x4, R10 ;  /* 0x0000000416227825 */ /* 0x008fc800078e020a */
[----:B-1----:R-:W-:Y:S01]  /*0870*/  IMAD.WIDE R32, R24, 0x4, R10 ;  /* 0x0000000418207825 */ /* 0x002fe200078e020a */
[----:B------:R-:W-:-:S03]  /*0880*/  CS2R R10, SRZ ;  /* 0x00000000000a7805 */ /* 0x000fc6000001ff00 */
[----:B----4-:R-:W-:Y:S01]  /*0890*/  FADD R4, -R15, R19 ;  /* 0x000000130f047221 */ /* 0x010fe20000000100 */
[----:B------:R-:W-:Y:S01]  /*08a0*/  FADD R5, -R14, R18 ;  /* 0x000000120e057221 */ /* 0x000fe20000000100 */
[----:B------:R-:W-:Y:S01]  /*08b0*/  FADD R17, -R13, R17 ;  /* 0x000000110d117221 */ /* 0x000fe20000000100 */
[----:B------:R-:W-:Y:S01]  /*08c0*/  FADD R12, -R12, R16 ;  /* 0x000000100c0c7221 */ /* 0x000fe20000000100 */
[----:B------:R-:W-:Y:S01]  /*08d0*/  FMUL R16, R29, R4 ;  /* 0x000000041d107220 */ /* 0x000fe20000400000 */
[----:B------:R-:W-:Y:S01]  /*08e0*/  FMUL R13, R28, R5 ;  /* 0x000000051c0d7220 */ /* 0x000fe20000400000 */
[----:B--2---:R-:W-:Y:S01]  /*08f0*/  IMAD.WIDE R18, R22, 0x4, R8 ;  /* 0x0000000416127825 */ /* 0x004fe200078e0208 */
[----:B------:R-:W-:-:S03]  /*0900*/  CS2R R4, SRZ ;  /* 0x0000000000047805 */ /* 0x000fc6000001ff00 */
[----:B------:R-:W-:Y:S01]  /*0910*/  IMAD.WIDE R28, R24, 0x4, R8 ;  /* 0x00000004181c7825 */ /* 0x000fe200078e0208 */
[----:B------:R-:W-:Y:S02]  /*0920*/  CS2R R8, SRZ ;  /* 0x0000000000087805 */ /* 0x000fe4000001ff00 */
[----:B------:R1:W2:Y:S04]  /*0930*/  @!P1 LDG.E.EL.128 R4, desc[UR4][R18.64] ;  /* 0x0000000412049981 */ /* 0x0002a8000c2e1d00 */
[----:B------:R-:W2:Y:S01]  /*0940*/  @!P1 LDG.E.EL.128 R8, desc[UR4][R34.64] ;  /* 0x0000000422089981 */ /* 0x000ea2000c2e1d00 */
[----:B------:R-:W-:Y:S01]  /*0950*/  FMUL R30, R30, R17 ;  /* 0x000000111e1e7220 */ /* 0x000fe20000400000 */
[----:B------:R-:W-:Y:S01]  /*0960*/  FMUL R25, R25, R12 ;  /* 0x0000000c19197220 */ /* 0x000fe20000400000 */
[----:B------:R-:W-:-:S02]  /*0970*/  CS2R R14, SRZ ;  /* 0x00000000000e7805 */ /* 0x000fc4000001ff00 */
[----:B-1----:R-:W-:Y:S01]  /*0980*/  CS2R R18, SRZ ;  /* 0x0000000000127805 */ /* 0x002fe2000001ff00 */
[----:B--2---:R-:W-:Y:S01]  /*0990*/  FFMA R6, R13, R6, R10 ;  /* 0x000000060d067223 */ /* 0x004fe2000000000a */
[----:B------:R-:W-:Y:S01]  /*09a0*/  FFMA R7, R16, R7, R11 ;  /* 0x0000000710077223 */ /* 0x000fe2000000000b */
[----:B------:R-:W-:Y:S02]  /*09b0*/  CS2R R12, SRZ ;  /* 0x00000000000c7805 */ /* 0x000fe4000001ff00 */
[----:B------:R-:W-:-:S04]  /*09c0*/  CS2R R16, SRZ ;  /* 0x0000000000107805 */ /* 0x000fc8000001ff00 */
[----:B------:R-:W2:Y:S04]  /*09d0*/  @!P0 LDG.E.EL.128 R12, desc[UR4][R28.64] ;  /* 0x000000041c0c8981 */ /* 0x000ea8000c2e1d00 */
[----:B------:R-:W2:Y:S01]  /*09e0*/  @!P0 LDG.E.EL.128 R16, desc[UR4][R32.64] ;  /* 0x0000000420108981 */ /* 0x000ea2000c2e1d00 */
[----:B------:R-:W-:Y:S01]  /*09f0*/  FFMA R5, R30, R5, R9 ;  /* 0x000000051e057223 */ /* 0x000fe20000000009 */
[----:B------:R-:W-:Y:S01]  /*0a00*/  FFMA R4, R25, R4, R8 ;  /* 0x0000000419047223 */ /* 0x000fe20000000008 */
[----:B------:R-:W-:Y:S01]  /*0a10*/  FSETP.GEU.AND P2, PT, R7, RZ, PT ;  /* 0x000000ff0700720b */ /* 0x000fe20003f4e000 */
[----:B------:R-:W-:Y:S01]  /*0a20*/  FMUL R0, R0, R21 ;  /* 0x0000001500007220 */ /* 0x000fe20000400000 */
[----:B------:R-:W-:Y:S01]  /*0a30*/  FSETP.GEU.AND P3, PT, R6, RZ, PT ;  /* 0x000000ff0600720b */ /* 0x000fe20003f6e000 */
[----:B------:R-:W-:Y:S01]  /*0a40*/  FMUL R3, R2, R3 ;  /* 0x0000000302037220 */ /* 0x000fe20000400000 */
[----:B------:R-:W-:-:S02]  /*0a50*/  FSETP.GEU.AND P4, PT, R5, RZ, PT ;  /* 0x000000ff0500720b */ /* 0x000fc40003f8e000 */
[----:B------:R-:W-:Y:S02]  /*0a60*/  FSETP.GEU.AND P5, PT, R4, RZ, PT ;  /* 0x000000ff0400720b */ /* 0x000fe40003fae000 */
[----:B------:R-:W-:Y:S02]  /*0a70*/  SEL R7, R7, RZ, P2 ;  /* 0x000000ff07077207 */ /* 0x000fe40001000000 */
[----:B------:R-:W-:Y:S02]  /*0a80*/  SEL R6, R6, RZ, P3 ;  /* 0x000000ff06067207 */ /* 0x000fe40001800000 */
[----:B------:R-:W-:Y:S02]  /*0a90*/  SEL R5, R5, RZ, P4 ;  /* 0x000000ff05057207 */ /* 0x000fe40002000000 */
[----:B------:R-:W-:-:S05]  /*0aa0*/  SEL R4, R4, RZ, P5 ;  /* 0x000000ff04047207 */ /* 0x000fca0002800000 */
[----:B------:R1:W-:Y:S01]  /*0ab0*/  @!P1 STG.E.128 desc[UR4][R26.64], R4 ;  /* 0x000000041a009986 */ /* 0x0003e2000c101d04 */
[----:B--2---:R-:W-:Y:S01]  /*0ac0*/  FFMA R15, R20, R15, R19 ;  /* 0x0000000f140f7223 */ /* 0x004fe20000000013 */
[----:B------:R-:W-:Y:S01]  /*0ad0*/  FFMA R14, R23, R14, R18 ;  /* 0x0000000e170e7223 */ /* 0x000fe20000000012 */
[----:B------:R-:W-:Y:S01]  /*0ae0*/  FFMA R0, R0, R13, R17 ;  /* 0x0000000d00007223 */ /* 0x000fe20000000011 */
[----:B------:R-:W-:Y:S02]  /*0af0*/  FFMA R3, R3, R12, R16 ;  /* 0x0000000c03037223 */ /* 0x000fe40000000010 */
[----:B------:R-:W-:Y:S02]  /*0b00*/  FSETP.GEU.AND P1, PT, R15, RZ, PT ;  /* 0x000000ff0f00720b */ /* 0x000fe40003f2e000 */
[----:B------:R-:W-:Y:S02]  /*0b10*/  FSETP.GEU.AND P2, PT, R14, RZ, PT ;  /* 0x000000ff0e00720b */ /* 0x000fe40003f4e000 */
[----:B------:R-:W-:-:S02]  /*0b20*/  FSETP.GEU.AND P3, PT, R0, RZ, PT ;  /* 0x000000ff0000720b */ /* 0x000fc40003f6e000 */
[----:B------:R-:W-:Y:S02]  /*0b30*/  FSETP.GEU.AND P4, PT, R3, RZ, PT ;  /* 0x000000ff0300720b */ /* 0x000fe40003f8e000 */
[----:B------:R-:W-:Y:S02]  /*0b40*/  SEL R15, R15, RZ, P1 ;  /* 0x000000ff0f0f7207 */ /* 0x000fe40000800000 */
[----:B------:R-:W-:Y:S02]  /*0b50*/  SEL R14, R14, RZ, P2 ;  /* 0x000000ff0e0e7207 */ /* 0x000fe40001000000 */
[----:B------:R-:W-:Y:S02]  /*0b60*/  SEL R13, R0, RZ, P3 ;  /* 0x000000ff000d7207 */ /* 0x000fe40001800000 */
[----:B------:R-:W-:Y:S01]  /*0b70*/  SEL R12, R3, RZ, P4 ;  /* 0x000000ff030c7207 */ /* 0x000fe20002000000 */
[----:B-1----:R-:W-:Y:S06]  /*0b80*/  @P0 EXIT ;  /* 0x000000000000094d */ /* 0x002fec0003800000 */
[----:B------:R-:W-:Y:S01]  /*0b90*/  STG.E.128 desc[UR4][R26.64+0x800], R12 ;  /* 0x0008000c1a007986 */ /* 0x000fe2000c101d04 */
[----:B------:R-:W-:Y:S05]  /*0ba0*/  EXIT ;  /* 0x000000000000794d */ /* 0x000fea0003800000 */
.L_x_0:
[----:B------:R-:W-:-:S00]  /*0bb0*/  BRA `(.L_x_0) ;  /* 0xfffffffc00fc7947 */ /* 0x000fc0000383ffff */
[----:B------:R-:W-:-:S00]  /*0bc0*/  NOP ;  /* 0x0000000000007918 */ /* 0x000fc00000000000 */
        /* <DEDUP_REMOVED lines=11> */
.L_x_1:


//--------------------- .nv.global.init           --------------------------
	.section	.nv.global.init,"aw",@progbits
.nv.global.init:
	.type		_$_str,@object
	.size		_$_str,(_$_str_$_2 - _$_str)
_$_str:
        /*0000*/ 	.byte	0x5f, 0x5f, 0x43, 0x55, 0x44, 0x41, 0x5f, 0x46, 0x54, 0x5a, 0x00
	.type		_$_str_$_2,@object
	.size		_$_str_$_2,(.L_1 - _$_str_$_2)
_$_str_$_2:
        /*000b*/ 	.byte	0x5f, 0x5f, 0x43, 0x55, 0x44, 0x41, 0x5f, 0x50, 0x52, 0x45, 0x43, 0x5f, 0x53, 0x51, 0x52, 0x54
        /*001b*/ 	.byte	0x00
.L_1:


//--------------------- .nv.constant0.triton_poi_fused__native_batch_norm_legit_no_training_relu_14 --------------------------
	.section	.nv.constant0.triton_poi_fused__native_batch_norm_legit_no_training_relu_14,"a",@progbits
	.sectionflags	@""
	.align	4
.nv.constant0.triton_poi_fused__native_batch_norm_legit_no_training_relu_14:
	.zero		572
